//
// Generated by NVIDIA NVVM Compiler
//
// Compiler Build ID: CL-36424714
// Cuda compilation tools, release 13.0, V13.0.88
// Based on NVVM 20.0.0
//

.version 9.0
.target sm_100
.address_size 64

	// .globl	_Z14tiledConvCachePfS_ii
.const .align 4 .b8 d_filter[36];
// _ZZ14tiledConvCachePfS_iiE9sharedMem has been demoted

.visible .entry _Z14tiledConvCachePfS_ii(
	.param .u64 .ptr .align 1 _Z14tiledConvCachePfS_ii_param_0,
	.param .u64 .ptr .align 1 _Z14tiledConvCachePfS_ii_param_1,
	.param .u32 _Z14tiledConvCachePfS_ii_param_2,
	.param .u32 _Z14tiledConvCachePfS_ii_param_3
)
{
	.reg .pred 	%p<48>;
	.reg .b32 	%r<39>;
	.reg .b32 	%f<65>;
	.reg .b64 	%rd<26>;
	// demoted variable
	.shared .align 4 .b8 _ZZ14tiledConvCachePfS_iiE9sharedMem[1024];
	ld.param.u64 	%rd8, [_Z14tiledConvCachePfS_ii_param_0];
	ld.param.u64 	%rd7, [_Z14tiledConvCachePfS_ii_param_1];
	ld.param.u32 	%r16, [_Z14tiledConvCachePfS_ii_param_2];
	ld.param.u32 	%r17, [_Z14tiledConvCachePfS_ii_param_3];
	cvta.to.global.u64 	%rd1, %rd8;
	mov.u32 	%r18, %ctaid.y;
	shl.b32 	%r19, %r18, 4;
	mov.u32 	%r1, %tid.y;
	add.s32 	%r2, %r19, %r1;
	mov.u32 	%r20, %ctaid.x;
	shl.b32 	%r21, %r20, 4;
	mov.u32 	%r3, %tid.x;
	add.s32 	%r4, %r21, %r3;
	setp.lt.s32 	%p2, %r2, %r17;
	setp.lt.s32 	%p3, %r4, %r16;
	and.pred  	%p1, %p3, %p2;
	mul.lo.s32 	%r5, %r16, %r2;
	add.s32 	%r6, %r5, %r4;
	mul.wide.s32 	%rd9, %r6, 4;
	add.s64 	%rd2, %rd1, %rd9;
	shl.b32 	%r22, %r1, 6;
	mov.u32 	%r23, _ZZ14tiledConvCachePfS_iiE9sharedMem;
	add.s32 	%r24, %r23, %r22;
	shl.b32 	%r25, %r3, 2;
	add.s32 	%r7, %r24, %r25;
	not.pred 	%p4, %p1;
	@%p4 bra 	$L__BB0_2;
	ld.global.f32 	%f36, [%rd2];
	st.shared.f32 	[%r7], %f36;
	bra.uni 	$L__BB0_3;
$L__BB0_2:
	mov.b32 	%r26, 0;
	st.shared.u32 	[%r7], %r26;
$L__BB0_3:
	bar.sync 	0;
	@%p4 bra 	$L__BB0_41;
	add.s32 	%r27, %r2, -1;
	add.s32 	%r8, %r1, -1;
	mul.lo.s32 	%r9, %r27, %r16;
	add.s32 	%r10, %r3, -1;
	or.b32  	%r28, %r10, %r8;
	setp.gt.u32 	%p6, %r28, 15;
	cvt.s64.s32 	%rd10, %r9;
	cvt.s64.s32 	%rd3, %r4;
	add.s64 	%rd11, %rd3, %rd10;
	shl.b64 	%rd12, %rd11, 2;
	add.s64 	%rd4, %rd1, %rd12;
	@%p6 bra 	$L__BB0_6;
	ld.shared.f32 	%f56, [%r7+-68];
	bra.uni 	$L__BB0_8;
$L__BB0_6:
	setp.eq.s32 	%p7, %r2, 0;
	setp.lt.s32 	%p8, %r4, 1;
	setp.gt.s32 	%p9, %r4, %r16;
	or.pred  	%p10, %p8, %p9;
	mov.f32 	%f56, 0f00000000;
	or.pred  	%p11, %p7, %p10;
	@%p11 bra 	$L__BB0_8;
	ld.global.f32 	%f56, [%rd4+-4];
$L__BB0_8:
	ld.const.f32 	%f38, [d_filter];
	fma.rn.f32 	%f4, %f56, %f38, 0f00000000;
	or.b32  	%r29, %r3, %r8;
	setp.lt.u32 	%p12, %r29, 16;
	@%p12 bra 	$L__BB0_11;
	setp.eq.s32 	%p13, %r2, 0;
	setp.lt.s32 	%p14, %r4, 0;
	mov.f32 	%f57, 0f00000000;
	or.pred  	%p15, %p13, %p14;
	@%p15 bra 	$L__BB0_12;
	add.s32 	%r30, %r4, %r9;
	mul.wide.s32 	%rd13, %r30, 4;
	add.s64 	%rd14, %rd1, %rd13;
	ld.global.f32 	%f57, [%rd14];
	bra.uni 	$L__BB0_12;
$L__BB0_11:
	ld.shared.f32 	%f57, [%r7+-64];
$L__BB0_12:
	ld.const.f32 	%f40, [d_filter+4];
	fma.rn.f32 	%f8, %f57, %f40, %f4;
	add.s32 	%r11, %r4, 1;
	add.s32 	%r12, %r3, 1;
	or.b32  	%r31, %r12, %r8;
	setp.lt.u32 	%p16, %r31, 16;
	@%p16 bra 	$L__BB0_15;
	setp.eq.s32 	%p17, %r2, 0;
	setp.lt.s32 	%p18, %r4, -1;
	setp.ge.s32 	%p19, %r11, %r16;
	or.pred  	%p20, %p18, %p19;
	mov.f32 	%f58, 0f00000000;
	or.pred  	%p21, %p17, %p20;
	@%p21 bra 	$L__BB0_16;
	ld.global.f32 	%f58, [%rd4+4];
	bra.uni 	$L__BB0_16;
$L__BB0_15:
	ld.shared.f32 	%f58, [%r7+-60];
$L__BB0_16:
	ld.const.f32 	%f42, [d_filter+8];
	fma.rn.f32 	%f12, %f58, %f42, %f8;
	or.b32  	%r32, %r10, %r1;
	setp.lt.u32 	%p22, %r32, 16;
	cvt.s64.s32 	%rd15, %r5;
	add.s64 	%rd16, %rd3, %rd15;
	shl.b64 	%rd17, %rd16, 2;
	add.s64 	%rd5, %rd1, %rd17;
	@%p22 bra 	$L__BB0_19;
	setp.lt.s32 	%p23, %r4, 1;
	setp.gt.s32 	%p24, %r4, %r16;
	mov.f32 	%f59, 0f00000000;
	or.pred  	%p25, %p23, %p24;
	@%p25 bra 	$L__BB0_20;
	ld.global.f32 	%f59, [%rd5+-4];
	bra.uni 	$L__BB0_20;
$L__BB0_19:
	ld.shared.f32 	%f59, [%r7+-4];
$L__BB0_20:
	ld.const.f32 	%f44, [d_filter+12];
	fma.rn.f32 	%f16, %f59, %f44, %f12;
	or.b32  	%r33, %r3, %r1;
	setp.lt.u32 	%p26, %r33, 16;
	@%p26 bra 	$L__BB0_23;
	setp.lt.s32 	%p27, %r4, 0;
	mov.f32 	%f60, 0f00000000;
	@%p27 bra 	$L__BB0_24;
	ld.global.f32 	%f60, [%rd2];
	bra.uni 	$L__BB0_24;
$L__BB0_23:
	ld.shared.f32 	%f60, [%r7];
$L__BB0_24:
	ld.const.f32 	%f46, [d_filter+16];
	fma.rn.f32 	%f20, %f60, %f46, %f16;
	or.b32  	%r34, %r12, %r1;
	setp.lt.u32 	%p28, %r34, 16;
	@%p28 bra 	$L__BB0_27;
	setp.lt.s32 	%p29, %r4, -1;
	setp.ge.s32 	%p30, %r11, %r16;
	mov.f32 	%f61, 0f00000000;
	or.pred  	%p31, %p29, %p30;
	@%p31 bra 	$L__BB0_28;
	ld.global.f32 	%f61, [%rd5+4];
	bra.uni 	$L__BB0_28;
$L__BB0_27:
	ld.shared.f32 	%f61, [%r7+4];
$L__BB0_28:
	ld.const.f32 	%f48, [d_filter+20];
	fma.rn.f32 	%f24, %f61, %f48, %f20;
	add.s32 	%r13, %r2, 1;
	add.s32 	%r14, %r1, 1;
	add.s32 	%r15, %r5, %r16;
	or.b32  	%r35, %r10, %r14;
	setp.lt.u32 	%p32, %r35, 16;
	cvt.s64.s32 	%rd18, %r15;
	add.s64 	%rd19, %rd3, %rd18;
	shl.b64 	%rd20, %rd19, 2;
	add.s64 	%rd6, %rd1, %rd20;
	@%p32 bra 	$L__BB0_31;
	setp.ge.u32 	%p33, %r13, %r17;
	setp.lt.s32 	%p34, %r4, 1;
	setp.gt.s32 	%p35, %r4, %r16;
	or.pred  	%p36, %p34, %p35;
	mov.f32 	%f62, 0f00000000;
	or.pred  	%p37, %p33, %p36;
	@%p37 bra 	$L__BB0_32;
	ld.global.f32 	%f62, [%rd6+-4];
	bra.uni 	$L__BB0_32;
$L__BB0_31:
	ld.shared.f32 	%f62, [%r7+60];
$L__BB0_32:
	ld.const.f32 	%f50, [d_filter+24];
	fma.rn.f32 	%f28, %f62, %f50, %f24;
	or.b32  	%r36, %r3, %r14;
	setp.lt.u32 	%p38, %r36, 16;
	@%p38 bra 	$L__BB0_35;
	setp.ge.u32 	%p39, %r13, %r17;
	setp.lt.s32 	%p40, %r4, 0;
	mov.f32 	%f63, 0f00000000;
	or.pred  	%p41, %p39, %p40;
	@%p41 bra 	$L__BB0_36;
	add.s32 	%r37, %r4, %r15;
	mul.wide.s32 	%rd21, %r37, 4;
	add.s64 	%rd22, %rd1, %rd21;
	ld.global.f32 	%f63, [%rd22];
	bra.uni 	$L__BB0_36;
$L__BB0_35:
	ld.shared.f32 	%f63, [%r7+64];
$L__BB0_36:
	ld.const.f32 	%f52, [d_filter+28];
	fma.rn.f32 	%f32, %f63, %f52, %f28;
	or.b32  	%r38, %r12, %r14;
	setp.lt.u32 	%p42, %r38, 16;
	@%p42 bra 	$L__BB0_39;
	setp.ge.u32 	%p43, %r13, %r17;
	setp.lt.s32 	%p44, %r4, -1;
	setp.ge.s32 	%p45, %r11, %r16;
	or.pred  	%p46, %p44, %p45;
	mov.f32 	%f64, 0f00000000;
	or.pred  	%p47, %p43, %p46;
	@%p47 bra 	$L__BB0_40;
	ld.global.f32 	%f64, [%rd6+4];
	bra.uni 	$L__BB0_40;
$L__BB0_39:
	ld.shared.f32 	%f64, [%r7+68];
$L__BB0_40:
	ld.const.f32 	%f54, [d_filter+32];
	fma.rn.f32 	%f55, %f64, %f54, %f32;
	cvta.to.global.u64 	%rd23, %rd7;
	add.s64 	%rd25, %rd23, %rd9;
	st.global.f32 	[%rd25], %f55;
$L__BB0_41:
	ret;

}


// ===== COMPILED SASS (sm_100) =====

	.target	sm_100

	.elftype	@"ET_EXEC"


//--------------------- .note.nv.tkinfo           --------------------------
	.section	.note.nv.tkinfo,"",@"SHT_NOTE"
	.sectionflags	@"SHF_NOTE_NV_TKINFO"
	.tkinfo
        /*0018*/ 	.word	0x00000002
        /*0030*/ 	.string	""
        /*0030*/ 	.string	"ptxas"
        /*0030*/ 	.string	"Cuda compilation tools, release 13.0, V13.0.88"
        /*0030*/ 	.string	"Build cuda_13.0.r13.0/compiler.36424714_0"
        /*0030*/ 	.string	"-arch sm_100 -m 64 "



//--------------------- .note.nv.cuinfo           --------------------------
	.section	.note.nv.cuinfo,"",@"SHT_NOTE"
	.sectionflags	@"SHF_NOTE_NV_CUINFO"
        /*0018*/ 	.short	0x0002
        /*001a*/ 	.short	0x0064
        /*001c*/ 	.short	0x0082
	.zero		2


//--------------------- .nv.info                  --------------------------
	.section	.nv.info,"",@"SHT_CUDA_INFO"
	.align	4


	//----- nvinfo : EIATTR_REGCOUNT
	.align		4
        /*0000*/ 	.byte	0x04, 0x2f
        /*0002*/ 	.short	(.L_2 - .L_1)
	.align		4
.L_1:
        /*0004*/ 	.word	index@(_Z14tiledConvCachePfS_ii)
        /*0008*/ 	.word	0x00000018


	//----- nvinfo : EIATTR_FRAME_SIZE
	.align		4
.L_2:
        /*000c*/ 	.byte	0x04, 0x11
        /*000e*/ 	.short	(.L_4 - .L_3)
	.align		4
.L_3:
        /*0010*/ 	.word	index@(_Z14tiledConvCachePfS_ii)
        /*0014*/ 	.word	0x00000000


	//----- nvinfo : EIATTR_MIN_STACK_SIZE
	.align		4
.L_4:
        /*0018*/ 	.byte	0x04, 0x12
        /*001a*/ 	.short	(.L_6 - .L_5)
	.align		4
.L_5:
        /*001c*/ 	.word	index@(_Z14tiledConvCachePfS_ii)
        /*0020*/ 	.word	0x00000000
.L_6:


//--------------------- .nv.compat                --------------------------
	.section	.nv.compat,"",@"SHT_CUDA_COMPAT_INFO"
	.align	4
        /*0000*/ 	.byte	0x02, 0x09, 0x00, 0x00, 0x02, 0x02, 0x01, 0x00, 0x02, 0x05, 0x05, 0x00, 0x03, 0x07, 0x01, 0x01
        /*0010*/ 	.byte	0x02, 0x03, 0x00, 0x00, 0x02, 0x06, 0x01, 0x00, 0x04, 0x0b, 0x08, 0x00, 0x09, 0x00, 0x00, 0x00
        /*0020*/ 	.byte	0x00, 0x00, 0x00, 0x00


//--------------------- .nv.info._Z14tiledConvCachePfS_ii --------------------------
	.section	.nv.info._Z14tiledConvCachePfS_ii,"",@"SHT_CUDA_INFO"
	.sectionflags	@""
	.align	4


	//----- nvinfo : EIATTR_CUDA_API_VERSION
	.align		4
        /*0000*/ 	.byte	0x04, 0x37
        /*0002*/ 	.short	(.L_8 - .L_7)
.L_7:
        /*0004*/ 	.word	0x00000082


	//----- nvinfo : EIATTR_KPARAM_INFO
	.align		4
.L_8:
        /*0008*/ 	.byte	0x04, 0x17
        /*000a*/ 	.short	(.L_10 - .L_9)
.L_9:
        /*000c*/ 	.word	0x00000000
        /*0010*/ 	.short	0x0003
        /*0012*/ 	.short	0x0014
        /*0014*/ 	.byte	0x00, 0xf0, 0x11, 0x00


	//----- nvinfo : EIATTR_KPARAM_INFO
	.align		4
.L_10:
        /*0018*/ 	.byte	0x04, 0x17
        /*001a*/ 	.short	(.L_12 - .L_11)
.L_11:
        /*001c*/ 	.word	0x00000000
        /*0020*/ 	.short	0x0002
        /*0022*/ 	.short	0x0010
        /*0024*/ 	.byte	0x00, 0xf0, 0x11, 0x00


	//----- nvinfo : EIATTR_KPARAM_INFO
	.align		4
.L_12:
        /*0028*/ 	.byte	0x04, 0x17
        /*002a*/ 	.short	(.L_14 - .L_13)
.L_13:
        /*002c*/ 	.word	0x00000000
        /*0030*/ 	.short	0x0001
        /*0032*/ 	.short	0x0008
        /*0034*/ 	.byte	0x00, 0xf5, 0x21, 0x00


	//----- nvinfo : EIATTR_KPARAM_INFO
	.align		4
.L_14:
        /*0038*/ 	.byte	0x04, 0x17
        /*003a*/ 	.short	(.L_16 - .L_15)
.L_15:
        /*003c*/ 	.word	0x00000000
        /*0040*/ 	.short	0x0000
        /*0042*/ 	.short	0x0000
        /*0044*/ 	.byte	0x00, 0xf5, 0x21, 0x00


	//----- nvinfo : EIATTR_SPARSE_MMA_MASK
	.align		4
.L_16:
        /*0048*/ 	.byte	0x03, 0x50
        /*004a*/ 	.short	0x0000


	//----- nvinfo : EIATTR_MAXREG_COUNT
	.align		4
        /*004c*/ 	.byte	0x03, 0x1b
        /*004e*/ 	.short	0x00ff


	//----- nvinfo : EIATTR_NUM_BARRIERS
	.align		4
        /*0050*/ 	.byte	0x02, 0x4c
        /*0052*/ 	.byte	0x01
	.zero		1


	//----- nvinfo : EIATTR_MERCURY_ISA_VERSION
	.align		4
        /*0054*/ 	.byte	0x03, 0x5f
        /*0056*/ 	.short	0x0101


	//----- nvinfo : EIATTR_VRC_CTA_INIT_COUNT
	.align		4
        /*0058*/ 	.byte	0x02, 0x4a
	.zero		1
	.zero		1


	//----- nvinfo : EIATTR_EXIT_INSTR_OFFSETS
	.align		4
        /*005c*/ 	.byte	0x04, 0x1c
        /*005e*/ 	.short	(.L_18 - .L_17)


	//   ....[0]....
.L_17:
        /*0060*/ 	.word	0x00000180


	//   ....[1]....
        /*0064*/ 	.word	0x00000b70


	//----- nvinfo : EIATTR_CRS_STACK_SIZE
	.align		4
.L_18:
        /*0068*/ 	.byte	0x04, 0x1e
        /*006a*/ 	.short	(.L_20 - .L_19)
.L_19:
        /*006c*/ 	.word	0x00000000


	//----- nvinfo : EIATTR_CBANK_PARAM_SIZE
	.align		4
.L_20:
        /*0070*/ 	.byte	0x03, 0x19
        /*0072*/ 	.short	0x0018


	//----- nvinfo : EIATTR_PARAM_CBANK
	.align		4
        /*0074*/ 	.byte	0x04, 0x0a
        /*0076*/ 	.short	(.L_22 - .L_21)
	.align		4
.L_21:
        /*0078*/ 	.word	index@(.nv.constant0._Z14tiledConvCachePfS_ii)
        /*007c*/ 	.short	0x0380
        /*007e*/ 	.short	0x0018


	//----- nvinfo : EIATTR_SW_WAR
	.align		4
.L_22:
        /*0080*/ 	.byte	0x04, 0x36
        /*0082*/ 	.short	(.L_24 - .L_23)
.L_23:
        /*0084*/ 	.word	0x00000008
.L_24:


//--------------------- .nv.callgraph             --------------------------
	.section	.nv.callgraph,"",@"SHT_CUDA_CALLGRAPH"
	.align	4
	.sectionentsize	8
	.align		4
        /*0000*/ 	.word	0x00000000
	.align		4
        /*0004*/ 	.word	0xffffffff
	.align		4
        /*0008*/ 	.word	0x00000000
	.align		4
        /*000c*/ 	.word	0xfffffffe
	.align		4
        /*0010*/ 	.word	0x00000000
	.align		4
        /*0014*/ 	.word	0xfffffffd
	.align		4
        /*0018*/ 	.word	0x00000000
	.align		4
        /*001c*/ 	.word	0xfffffffc


//--------------------- .nv.constant3             --------------------------
	.section	.nv.constant3,"a",@progbits
	.align	4
.nv.constant3:
	.type		d_filter,@object
	.size		d_filter,(.L_0 - d_filter)
d_filter:
	.zero		36
.L_0:


//--------------------- .text._Z14tiledConvCachePfS_ii --------------------------
	.section	.text._Z14tiledConvCachePfS_ii,"ax",@progbits
	.align	128
        .global         _Z14tiledConvCachePfS_ii
        .type           _Z14tiledConvCachePfS_ii,@function
        .size           _Z14tiledConvCachePfS_ii,(.L_x_27 - _Z14tiledConvCachePfS_ii)
        .other          _Z14tiledConvCachePfS_ii,@"STO_CUDA_ENTRY STV_DEFAULT"
_Z14tiledConvCachePfS_ii:
.text._Z14tiledConvCachePfS_ii:
[----:B------:R-:W-:Y:S01]  /*0000*/  LDC R1, c[0x0][0x37c] ;  /* 0x0000df00ff017b82 */ /* 0x000fe20000000800 */
[----:B------:R-:W0:Y:S01]  /*0010*/  S2R R3, SR_CTAID.Y ;  /* 0x0000000000037919 */ /* 0x000e220000002600 */
[----:B------:R-:W1:Y:S06]  /*0020*/  LDCU.64 UR8, c[0x0][0x390] ;  /* 0x00007200ff0877ac */ /* 0x000e6c0008000a00 */
[----:B------:R-:W2:Y:S01]  /*0030*/  LDC.64 R4, c[0x0][0x380] ;  /* 0x0000e000ff047b82 */ /* 0x000ea20000000a00 */
[----:B------:R-:W0:Y:S01]  /*0040*/  S2R R14, SR_TID.Y ;  /* 0x00000000000e7919 */ /* 0x000e220000002200 */
[----:B------:R-:W3:Y:S01]  /*0050*/  LDCU.64 UR6, c[0x0][0x358] ;  /* 0x00006b00ff0677ac */ /* 0x000ee20008000a00 */
[----:B------:R-:W4:Y:S01]  /*0060*/  S2R R8, SR_CTAID.X ;  /* 0x0000000000087919 */ /* 0x000f220000002500 */
[----:B------:R-:W4:Y:S01]  /*0070*/  S2R R11, SR_TID.X ;  /* 0x00000000000b7919 */ /* 0x000f220000002100 */
[----:B0-----:R-:W-:-:S04]  /*0080*/  IMAD R12, R3, 0x10, R14 ;  /* 0x00000010030c7824 */ /* 0x001fc800078e020e */
[C---:B-1----:R-:W-:Y:S01]  /*0090*/  IMAD R13, R12.reuse, UR8, RZ ;  /* 0x000000080c0d7c24 */ /* 0x042fe2000f8e02ff */
[----:B------:R-:W-:Y:S01]  /*00a0*/  ISETP.GE.AND P0, PT, R12, UR9, PT ;  /* 0x000000090c007c0c */ /* 0x000fe2000bf06270 */
[----:B----4-:R-:W-:-:S04]  /*00b0*/  IMAD R8, R8, 0x10, R11 ;  /* 0x0000001008087824 */ /* 0x010fc800078e020b */
[C---:B------:R-:W-:Y:S01]  /*00c0*/  IMAD.IADD R9, R8.reuse, 0x1, R13 ;  /* 0x0000000108097824 */ /* 0x040fe200078e020d */
[----:B------:R-:W-:-:S03]  /*00d0*/  ISETP.LT.AND P0, PT, R8, UR8, !P0 ;  /* 0x0000000808007c0c */ /* 0x000fc6000c701270 */
[----:B--2---:R-:W-:-:S10]  /*00e0*/  IMAD.WIDE R2, R9, 0x4, R4 ;  /* 0x0000000409027825 */ /* 0x004fd400078e0204 */
[----:B---3--:R-:W2:Y:S01]  /*00f0*/  @P0 LDG.E R7, desc[UR6][R2.64] ;  /* 0x0000000602070981 */ /* 0x008ea2000c1e1900 */
[----:B------:R-:W0:Y:S01]  /*0100*/  S2UR UR5, SR_CgaCtaId ;  /* 0x00000000000579c3 */ /* 0x000e220000008800 */
[----:B------:R-:W-:Y:S02]  /*0110*/  UMOV UR4, 0x400 ;  /* 0x0000040000047882 */ /* 0x000fe40000000000 */
[----:B0-----:R-:W-:-:S06]  /*0120*/  ULEA UR4, UR5, UR4, 0x18 ;  /* 0x0000000405047291 */ /* 0x001fcc000f8ec0ff */
[----:B------:R-:W-:-:S05]  /*0130*/  LEA R10, R14, UR4, 0x6 ;  /* 0x000000040e0a7c11 */ /* 0x000fca000f8e30ff */
[----:B------:R-:W-:-:S05]  /*0140*/  IMAD R10, R11, 0x4, R10 ;  /* 0x000000040b0a7824 */ /* 0x000fca00078e020a */
[----:B--2---:R0:W-:Y:S04]  /*0150*/  @P0 STS [R10], R7 ;  /* 0x000000070a000388 */ /* 0x0041e80000000800 */
[----:B------:R0:W-:Y:S01]  /*0160*/  @!P0 STS [R10], RZ ;  /* 0x000000ff0a008388 */ /* 0x0001e20000000800 */
[----:B------:R-:W-:Y:S06]  /*0170*/  BAR.SYNC.DEFER_BLOCKING 0x0 ;  /* 0x0000000000007b1d */ /* 0x000fec0000010000 */
[----:B------:R-:W-:Y:S05]  /*0180*/  @!P0 EXIT ;  /* 0x000000000000894d */ /* 0x000fea0003800000 */
[----:B------:R-:W-:Y:S01]  /*0190*/  VIADD R20, R14, 0xffffffff ;  /* 0xffffffff0e147836 */ /* 0x000fe20000000000 */
[----:B------:R-:W1:Y:S01]  /*01a0*/  LDCU.64 UR4, c[0x0][0x380] ;  /* 0x00007000ff0477ac */ /* 0x000e620008000a00 */
[----:B------:R-:W-:Y:S01]  /*01b0*/  VIADD R15, R11, 0xffffffff ;  /* 0xffffffff0b0f7836 */ /* 0x000fe20000000000 */
[----:B------:R-:W-:Y:S01]  /*01c0*/  SHF.R.S32.HI R16, RZ, 0x1f, R8 ;  /* 0x0000001fff107819 */ /* 0x000fe20000011408 */
[----:B------:R-:W-:Y:S01]  /*01d0*/  VIADD R0, R12, 0xffffffff ;  /* 0xffffffff0c007836 */ /* 0x000fe20000000000 */
[----:B------:R-:W-:Y:S02]  /*01e0*/  BSSY.RECONVERGENT B0, `(.L_x_0) ;  /* 0x0000010000007945 */ /* 0x000fe40003800200 */
[----:B------:R-:W-:Y:S01]  /*01f0*/  LOP3.LUT R6, R15, R20, RZ, 0xfc, !PT ;  /* 0x000000140f067212 */ /* 0x000fe200078efcff */
[----:B------:R-:W-:-:S03]  /*0200*/  IMAD R17, R0, UR8, RZ ;  /* 0x0000000800117c24 */ /* 0x000fc6000f8e02ff */
[----:B------:R-:W-:Y:S02]  /*0210*/  ISETP.GT.U32.AND P0, PT, R6, 0xf, PT ;  /* 0x0000000f0600780c */ /* 0x000fe40003f04070 */
[----:B0-----:R-:W-:-:S04]  /*0220*/  IADD3 R7, P1, PT, R8, R17, RZ ;  /* 0x0000001108077210 */ /* 0x001fc80007f3e0ff */
[----:B------:R-:W-:Y:S02]  /*0230*/  LEA.HI.X.SX32 R18, R17, R16, 0x1, P1 ;  /* 0x0000001011127211 */ /* 0x000fe400008f0eff */
[----:B-1----:R-:W-:-:S04]  /*0240*/  LEA R6, P1, R7, UR4, 0x2 ;  /* 0x0000000407067c11 */ /* 0x002fc8000f8210ff */
[----:B------:R-:W-:Y:S01]  /*0250*/  LEA.HI.X R7, R7, UR5, R18, 0x2, P1 ;  /* 0x0000000507077c11 */ /* 0x000fe200088f1412 */
[----:B------:R0:W1:Y:S01]  /*0260*/  @!P0 LDS R0, [R10+-0x44] ;  /* 0xffffbc000a008984 */ /* 0x0000620000000800 */
[----:B------:R-:W-:Y:S07]  /*0270*/  @!P0 BRA `(.L_x_1) ;  /* 0x0000000000188947 */ /* 0x000fee0003800000 */
[----:B------:R-:W-:Y:S01]  /*0280*/  ISETP.GT.AND P0, PT, R8, UR8, PT ;  /* 0x0000000808007c0c */ /* 0x000fe2000bf04270 */
[----:B-1----:R-:W-:-:S03]  /*0290*/  IMAD.MOV.U32 R0, RZ, RZ, RZ ;  /* 0x000000ffff007224 */ /* 0x002fc600078e00ff */
[----:B------:R-:W-:-:S04]  /*02a0*/  ISETP.LT.OR P0, PT, R8, 0x1, P0 ;  /* 0x000000010800780c */ /* 0x000fc80000701670 */
[----:B------:R-:W-:-:S13]  /*02b0*/  ISETP.EQ.OR P0, PT, R12, RZ, P0 ;  /* 0x000000ff0c00720c */ /* 0x000fda0000702670 */
[----:B------:R-:W-:Y:S05]  /*02c0*/  @P0 BRA `(.L_x_1) ;  /* 0x0000000000040947 */ /* 0x000fea0003800000 */
[----:B------:R2:W5:Y:S02]  /*02d0*/  LDG.E R0, desc[UR6][R6.64+-0x4] ;  /* 0xfffffc0606007981 */ /* 0x000564000c1e1900 */
.L_x_1:
[----:B------:R-:W-:Y:S05]  /*02e0*/  BSYNC.RECONVERGENT B0 ;  /* 0x0000000000007941 */ /* 0x000fea0003800200 */
.L_x_0:
[----:B------:R-:W1:Y:S01]  /*02f0*/  LDCU UR10, c[0x3][URZ] ;  /* 0x00c00000ff0a77ac */ /* 0x000e620008000800 */
[----:B------:R-:W-:Y:S01]  /*0300*/  LOP3.LUT R18, R11, R20, RZ, 0xfc, !PT ;  /* 0x000000140b127212 */ /* 0x000fe200078efcff */
[----:B------:R-:W-:Y:S03]  /*0310*/  BSSY.RECONVERGENT B0, `(.L_x_2) ;  /* 0x000000d000007945 */ /* 0x000fe60003800200 */
[----:B------:R-:W-:Y:S01]  /*0320*/  ISETP.GE.U32.AND P0, PT, R18, 0x10, PT ;  /* 0x000000101200780c */ /* 0x000fe20003f06070 */
[----:B-1---5:R-:W-:-:S12]  /*0330*/  FFMA R21, R0, UR10, RZ ;  /* 0x0000000a00157c23 */ /* 0x022fd800080000ff */
[----:B------:R-:W-:Y:S05]  /*0340*/  @!P0 BRA `(.L_x_3) ;  /* 0x0000000000208947 */ /* 0x000fea0003800000 */
[----:B------:R-:W-:Y:S01]  /*0350*/  ISETP.GE.AND P0, PT, R8, RZ, PT ;  /* 0x000000ff0800720c */ /* 0x000fe20003f06270 */
[----:B------:R-:W-:-:S03]  /*0360*/  IMAD.MOV.U32 R18, RZ, RZ, RZ ;  /* 0x000000ffff127224 */ /* 0x000fc600078e00ff */
[----:B------:R-:W-:-:S13]  /*0370*/  ISETP.EQ.OR P0, PT, R12, RZ, !P0 ;  /* 0x000000ff0c00720c */ /* 0x000fda0004702670 */
[----:B------:R-:W-:Y:S05]  /*0380*/  @P0 BRA `(.L_x_4) ;  /* 0x0000000000140947 */ /* 0x000fea0003800000 */
[----:B------:R-:W-:-:S04]  /*0390*/  IMAD.IADD R19, R8, 0x1, R17 ;  /* 0x0000000108137824 */ /* 0x000fc800078e0211 */
[----:B------:R-:W-:-:S06]  /*03a0*/  IMAD.WIDE R18, R19, 0x4, R4 ;  /* 0x0000000413127825 */ /* 0x000fcc00078e0204 */
[----:B------:R4:W5:Y:S01]  /*03b0*/  LDG.E R18, desc[UR6][R18.64] ;  /* 0x0000000612127981 */ /* 0x000962000c1e1900 */
[----:B------:R-:W-:Y:S05]  /*03c0*/  BRA `(.L_x_4) ;  /* 0x0000000000047947 */ /* 0x000fea0003800000 */
.L_x_3:
[----:B------:R1:W3:Y:S02]  /*03d0*/  LDS R18, [R10+-0x40] ;  /* 0xffffc0000a127984 */ /* 0x0002e40000000800 */
.L_x_4:
[----:B------:R-:W-:Y:S05]  /*03e0*/  BSYNC.RECONVERGENT B0 ;  /* 0x0000000000007941 */ /* 0x000fea0003800200 */
.L_x_2:
[----:B------:R-:W-:Y:S01]  /*03f0*/  VIADD R17, R11, 0x1 ;  /* 0x000000010b117836 */ /* 0x000fe20000000000 */
[----:B------:R-:W3:Y:S01]  /*0400*/  LDCU UR10, c[0x3][0x4] ;  /* 0x00c00080ff0a77ac */ /* 0x000ee20008000800 */
[----:B------:R-:W-:Y:S01]  /*0410*/  BSSY.RECONVERGENT B0, `(.L_x_5) ;  /* 0x000000e000007945 */ /* 0x000fe20003800200 */
[----:B----4-:R-:W-:Y:S02]  /*0420*/  VIADD R19, R8, 0x1 ;  /* 0x0000000108137836 */ /* 0x010fe40000000000 */
[----:B------:R-:W-:-:S04]  /*0430*/  LOP3.LUT R20, R17, R20, RZ, 0xfc, !PT ;  /* 0x0000001411147212 */ /* 0x000fc800078efcff */
[----:B------:R-:W-:Y:S01]  /*0440*/  ISETP.GE.U32.AND P0, PT, R20, 0x10, PT ;  /* 0x000000101400780c */ /* 0x000fe20003f06070 */
[----:B---3-5:R-:W-:-:S12]  /*0450*/  FFMA R21, R18, UR10, R21 ;  /* 0x0000000a12157c23 */ /* 0x028fd80008000015 */
[----:B------:R-:W-:Y:S05]  /*0460*/  @!P0 BRA `(.L_x_6) ;  /* 0x00000000001c8947 */ /* 0x000fea0003800000 */
[----:B------:R-:W-:Y:S01]  /*0470*/  ISETP.GE.AND P0, PT, R19, UR8, PT ;  /* 0x0000000813007c0c */ /* 0x000fe2000bf06270 */
[----:B------:R-:W-:-:S03]  /*0480*/  IMAD.MOV.U32 R0, RZ, RZ, RZ ;  /* 0x000000ffff007224 */ /* 0x000fc600078e00ff */
[----:B------:R-:W-:-:S04]  /*0490*/  ISETP.LT.OR P0, PT, R8, -0x1, P0 ;  /* 0xffffffff0800780c */ /* 0x000fc80000701670 */
[----:B------:R-:W-:-:S13]  /*04a0*/  ISETP.EQ.OR P0, PT, R12, RZ, P0 ;  /* 0x000000ff0c00720c */ /* 0x000fda0000702670 */
[----:B------:R-:W-:Y:S05]  /*04b0*/  @P0 BRA `(.L_x_7) ;  /* 0x00000000000c0947 */ /* 0x000fea0003800000 */
[----:B------:R3:W5:Y:S01]  /*04c0*/  LDG.E R0, desc[UR6][R6.64+0x4] ;  /* 0x0000040606007981 */ /* 0x000762000c1e1900 */
[----:B------:R-:W-:Y:S05]  /*04d0*/  BRA `(.L_x_7) ;  /* 0x0000000000047947 */ /* 0x000fea0003800000 */
.L_x_6:
[----:B------:R4:W3:Y:S02]  /*04e0*/  LDS R0, [R10+-0x3c] ;  /* 0xffffc4000a007984 */ /* 0x0008e40000000800 */
.L_x_7:
[----:B------:R-:W-:Y:S05]  /*04f0*/  BSYNC.RECONVERGENT B0 ;  /* 0x0000000000007941 */ /* 0x000fea0003800200 */
.L_x_5:
[----:B------:R-:W0:Y:S01]  /*0500*/  LDCU UR10, c[0x3][0x8] ;  /* 0x00c00100ff0a77ac */ /* 0x000e220008000800 */
[----:B--23--:R-:W-:Y:S01]  /*0510*/  IADD3 R7, P0, PT, R8, R13, RZ ;  /* 0x0000000d08077210 */ /* 0x00cfe20007f1e0ff */
[----:B------:R-:W-:Y:S01]  /*0520*/  BSSY.RECONVERGENT B0, `(.L_x_8) ;  /* 0x000000f000007945 */ /* 0x000fe20003800200 */
[----:B------:R-:W-:Y:S02]  /*0530*/  LOP3.LUT R20, R15, R14, RZ, 0xfc, !PT ;  /* 0x0000000e0f147212 */ /* 0x000fe400078efcff */
[----:B------:R-:W-:Y:S02]  /*0540*/  LEA.HI.X.SX32 R18, R13, R16, 0x1, P0 ;  /* 0x000000100d127211 */ /* 0x000fe400000f0eff */
[----:B------:R-:W-:Y:S02]  /*0550*/  ISETP.GE.U32.AND P0, PT, R20, 0x10, PT ;  /* 0x000000101400780c */ /* 0x000fe40003f06070 */
[----:B------:R-:W-:-:S04]  /*0560*/  LEA R6, P1, R7, UR4, 0x2 ;  /* 0x0000000407067c11 */ /* 0x000fc8000f8210ff */
[----:B------:R-:W-:Y:S01]  /*0570*/  LEA.HI.X R7, R7, UR5, R18, 0x2, P1 ;  /* 0x0000000507077c11 */ /* 0x000fe200088f1412 */
[----:B0----5:R-:W-:-:S06]  /*0580*/  FFMA R21, R0, UR10, R21 ;  /* 0x0000000a00157c23 */ /* 0x021fcc0008000015 */
[----:B------:R-:W-:Y:S05]  /*0590*/  @!P0 BRA `(.L_x_9) ;  /* 0x0000000000188947 */ /* 0x000fea0003800000 */
[----:B------:R-:W-:Y:S01]  /*05a0*/  ISETP.GT.AND P0, PT, R8, UR8, PT ;  /* 0x0000000808007c0c */ /* 0x000fe2000bf04270 */
[----:B------:R-:W-:-:S03]  /*05b0*/  IMAD.MOV.U32 R0, RZ, RZ, RZ ;  /* 0x000000ffff007224 */ /* 0x000fc600078e00ff */
[----:B------:R-:W-:-:S13]  /*05c0*/  ISETP.LT.OR P0, PT, R8, 0x1, P0 ;  /* 0x000000010800780c */ /* 0x000fda0000701670 */
[----:B------:R-:W-:Y:S05]  /*05d0*/  @P0 BRA `(.L_x_10) ;  /* 0x00000000000c0947 */ /* 0x000fea0003800000 */
[----:B------:R3:W5:Y:S01]  /*05e0*/  LDG.E R0, desc[UR6][R6.64+-0x4] ;  /* 0xfffffc0606007981 */ /* 0x000762000c1e1900 */
[----:B------:R-:W-:Y:S05]  /*05f0*/  BRA `(.L_x_10) ;  /* 0x0000000000047947 */ /* 0x000fea0003800000 */
.L_x_9:
[----:B------:R0:W2:Y:S02]  /*0600*/  LDS R0, [R10+-0x4] ;  /* 0xfffffc000a007984 */ /* 0x0000a40000000800 */
.L_x_10:
[----:B------:R-:W-:Y:S05]  /*0610*/  BSYNC.RECONVERGENT B0 ;  /* 0x0000000000007941 */ /* 0x000fea0003800200 */
.L_x_8:
[----:B------:R-:W2:Y:S01]  /*0620*/  LDCU UR10, c[0x3][0xc] ;  /* 0x00c00180ff0a77ac */ /* 0x000ea20008000800 */
[----:B------:R-:W-:Y:S01]  /*0630*/  LOP3.LUT R18, R11, R14, RZ, 0xfc, !PT ;  /* 0x0000000e0b127212 */ /* 0x000fe200078efcff */
[----:B------:R-:W-:Y:S03]  /*0640*/  BSSY.RECONVERGENT B0, `(.L_x_11) ;  /* 0x000000a000007945 */ /* 0x000fe60003800200 */
[----:B------:R-:W-:Y:S01]  /*0650*/  ISETP.GE.U32.AND P0, PT, R18, 0x10, PT ;  /* 0x000000101200780c */ /* 0x000fe20003f06070 */
[----:B--2--5:R-:W-:-:S12]  /*0660*/  FFMA R21, R0, UR10, R21 ;  /* 0x0000000a00157c23 */ /* 0x024fd80008000015 */
[----:B------:R-:W-:Y:S05]  /*0670*/  @!P0 BRA `(.L_x_12) ;  /* 0x0000000000148947 */ /* 0x000fea0003800000 */
[----:B------:R-:W-:Y:S01]  /*0680*/  ISETP.GE.AND P0, PT, R8, RZ, PT ;  /* 0x000000ff0800720c */ /* 0x000fe20003f06270 */
[----:B------:R-:W-:-:S12]  /*0690*/  IMAD.MOV.U32 R0, RZ, RZ, RZ ;  /* 0x000000ffff007224 */ /* 0x000fd800078e00ff */
[----:B------:R-:W-:Y:S05]  /*06a0*/  @!P0 BRA `(.L_x_13) ;  /* 0x00000000000c8947 */ /* 0x000fea0003800000 */
[----:B------:R2:W5:Y:S01]  /*06b0*/  LDG.E R0, desc[UR6][R2.64] ;  /* 0x0000000602007981 */ /* 0x000562000c1e1900 */
[----:B------:R-:W-:Y:S05]  /*06c0*/  BRA `(.L_x_13) ;  /* 0x0000000000047947 */ /* 0x000fea0003800000 */
.L_x_12:
[----:B------:R2:W0:Y:S02]  /*06d0*/  LDS R0, [R10] ;  /* 0x000000000a007984 */ /* 0x0004240000000800 */
.L_x_13:
[----:B------:R-:W-:Y:S05]  /*06e0*/  BSYNC.RECONVERGENT B0 ;  /* 0x0000000000007941 */ /* 0x000fea0003800200 */
.L_x_11:
[----:B------:R-:W0:Y:S01]  /*06f0*/  LDCU UR10, c[0x3][0x10] ;  /* 0x00c00200ff0a77ac */ /* 0x000e220008000800 */
[----:B--2---:R-:W-:Y:S01]  /*0700*/  LOP3.LUT R2, R17, R14, RZ, 0xfc, !PT ;  /* 0x0000000e11027212 */ /* 0x004fe200078efcff */
[----:B------:R-:W-:Y:S03]  /*0710*/  BSSY.RECONVERGENT B0, `(.L_x_14) ;  /* 0x000000b000007945 */ /* 0x000fe60003800200 */
[----:B------:R-:W-:Y:S01]  /*0720*/  ISETP.GE.U32.AND P0, PT, R2, 0x10, PT ;  /* 0x000000100200780c */ /* 0x000fe20003f06070 */
[----:B0----5:R-:W-:-:S12]  /*0730*/  FFMA R21, R0, UR10, R21 ;  /* 0x0000000a00157c23 */ /* 0x021fd80008000015 */
[----:B------:R-:W-:Y:S05]  /*0740*/  @!P0 BRA `(.L_x_15) ;  /* 0x0000000000188947 */ /* 0x000fea0003800000 */
[----:B------:R-:W-:Y:S01]  /*0750*/  ISETP.GE.AND P0, PT, R19, UR8, PT ;  /* 0x0000000813007c0c */ /* 0x000fe2000bf06270 */
[----:B------:R-:W-:-:S03]  /*0760*/  IMAD.MOV.U32 R0, RZ, RZ, RZ ;  /* 0x000000ffff007224 */ /* 0x000fc600078e00ff */
[----:B------:R-:W-:-:S13]  /*0770*/  ISETP.LT.OR P0, PT, R8, -0x1, P0 ;  /* 0xffffffff0800780c */ /* 0x000fda0000701670 */
[----:B------:R-:W-:Y:S05]  /*0780*/  @P0 BRA `(.L_x_16) ;  /* 0x00000000000c0947 */ /* 0x000fea0003800000 */
[----:B------:R0:W5:Y:S01]  /*0790*/  LDG.E R0, desc[UR6][R6.64+0x4] ;  /* 0x0000040606007981 */ /* 0x000162000c1e1900 */
[----:B------:R-:W-:Y:S05]  /*07a0*/  BRA `(.L_x_16) ;  /* 0x0000000000047947 */ /* 0x000fea0003800000 */
.L_x_15:
[----:B------:R2:W0:Y:S02]  /*07b0*/  LDS R0, [R10+0x4] ;  /* 0x000004000a007984 */ /* 0x0004240000000800 */
.L_x_16:
[----:B------:R-:W-:Y:S05]  /*07c0*/  BSYNC.RECONVERGENT B0 ;  /* 0x0000000000007941 */ /* 0x000fea0003800200 */
.L_x_14:
[----:B------:R-:W-:Y:S01]  /*07d0*/  VIADD R13, R13, UR8 ;  /* 0x000000080d0d7c36 */ /* 0x000fe20008000000 */
[----:B------:R-:W0:Y:S01]  /*07e0*/  LDCU UR10, c[0x3][0x14] ;  /* 0x00c00280ff0a77ac */ /* 0x000e220008000800 */
[----:B------:R-:W-:Y:S01]  /*07f0*/  VIADD R14, R14, 0x1 ;  /* 0x000000010e0e7836 */ /* 0x000fe20000000000 */
[----:B------:R-:W-:Y:S01]  /*0800*/  BSSY.RECONVERGENT B0, `(.L_x_17) ;  /* 0x0000012000007945 */ /* 0x000fe20003800200 */
[----:B------:R-:W-:Y:S01]  /*0810*/  VIADD R12, R12, 0x1 ;  /* 0x000000010c0c7836 */ /* 0x000fe20000000000 */
[----:B------:R-:W-:Y:S02]  /*0820*/  IADD3 R3, P0, PT, R8, R13, RZ ;  /* 0x0000000d08037210 */ /* 0x000fe40007f1e0ff */
[----:B------:R-:W-:Y:S02]  /*0830*/  LOP3.LUT R15, R15, R14, RZ, 0xfc, !PT ;  /* 0x0000000e0f0f7212 */ /* 0x000fe400078efcff */
[----:B------:R-:W-:Y:S02]  /*0840*/  LEA.HI.X.SX32 R16, R13, R16, 0x1, P0 ;  /* 0x000000100d107211 */ /* 0x000fe400000f0eff */
[----:B------:R-:W-:-:S02]  /*0850*/  ISETP.GE.U32.AND P0, PT, R15, 0x10, PT ;  /* 0x000000100f00780c */ /* 0x000fc40003f06070 */
[----:B------:R-:W-:-:S04]  /*0860*/  LEA R2, P1, R3, UR4, 0x2 ;  /* 0x0000000403027c11 */ /* 0x000fc8000f8210ff */
[----:B------:R-:W-:Y:S01]  /*0870*/  LEA.HI.X R3, R3, UR5, R16, 0x2, P1 ;  /* 0x0000000503037c11 */ /* 0x000fe200088f1410 */
[----:B0----5:R-:W-:-:S06]  /*0880*/  FFMA R21, R0, UR10, R21 ;  /* 0x0000000a00157c23 */ /* 0x021fcc0008000015 */
[----:B------:R-:W-:Y:S05]  /*0890*/  @!P0 BRA `(.L_x_18) ;  /* 0x00000000001c8947 */ /* 0x000fea0003800000 */
[----:B------:R-:W-:Y:S01]  /*08a0*/  ISETP.GT.AND P0, PT, R8, UR8, PT ;  /* 0x0000000808007c0c */ /* 0x000fe2000bf04270 */
[----:B------:R-:W-:-:S03]  /*08b0*/  IMAD.MOV.U32 R0, RZ, RZ, RZ ;  /* 0x000000ffff007224 */ /* 0x000fc600078e00ff */
[----:B------:R-:W-:-:S04]  /*08c0*/  ISETP.LT.OR P0, PT, R8, 0x1, P0 ;  /* 0x000000010800780c */ /* 0x000fc80000701670 */
[----:B------:R-:W-:-:S13]  /*08d0*/  ISETP.GE.U32.OR P0, PT, R12, UR9, P0 ;  /* 0x000000090c007c0c */ /* 0x000fda0008706470 */
[----:B------:R-:W-:Y:S05]  /*08e0*/  @P0 BRA `(.L_x_19) ;  /* 0x00000000000c0947 */ /* 0x000fea0003800000 */
[----:B------:R0:W5:Y:S01]  /*08f0*/  LDG.E R0, desc[UR6][R2.64+-0x4] ;  /* 0xfffffc0602007981 */ /* 0x000162000c1e1900 */
[----:B------:R-:W-:Y:S05]  /*0900*/  BRA `(.L_x_19) ;  /* 0x0000000000047947 */ /* 0x000fea0003800000 */
.L_x_18:
[----:B------:R0:W0:Y:S02]  /*0910*/  LDS R0, [R10+0x3c] ;  /* 0x00003c000a007984 */ /* 0x0000240000000800 */
.L_x_19:
[----:B------:R-:W-:Y:S05]  /*0920*/  BSYNC.RECONVERGENT B0 ;  /* 0x0000000000007941 */ /* 0x000fea0003800200 */
.L_x_17:
[----:B------:R-:W0:Y:S01]  /*0930*/  LDCU UR4, c[0x3][0x18] ;  /* 0x00c00300ff0477ac */ /* 0x000e220008000800 */
[----:B------:R-:W-:Y:S01]  /*0940*/  LOP3.LUT R11, R11, R14, RZ, 0xfc, !PT ;  /* 0x0000000e0b0b7212 */ /* 0x000fe200078efcff */
[----:B------:R-:W-:Y:S03]  /*0950*/  BSSY.RECONVERGENT B0, `(.L_x_20) ;  /* 0x000000d000007945 */ /* 0x000fe60003800200 */
[----:B------:R-:W-:Y:S01]  /*0960*/  ISETP.GE.U32.AND P0, PT, R11, 0x10, PT ;  /* 0x000000100b00780c */ /* 0x000fe20003f06070 */
[----:B0----5:R-:W-:-:S12]  /*0970*/  FFMA R21, R0, UR4, R21 ;  /* 0x0000000400157c23 */ /* 0x021fd80008000015 */
[----:B------:R-:W-:Y:S05]  /*0980*/  @!P0 BRA `(.L_x_21) ;  /* 0x0000000000208947 */ /* 0x000fea0003800000 */
[----:B------:R-:W-:Y:S01]  /*0990*/  ISETP.GE.AND P0, PT, R8, RZ, PT ;  /* 0x000000ff0800720c */ /* 0x000fe20003f06270 */
[----:B------:R-:W-:-:S03]  /*09a0*/  IMAD.MOV.U32 R0, RZ, RZ, RZ ;  /* 0x000000ffff007224 */ /* 0x000fc600078e00ff */
[----:B------:R-:W-:-:S13]  /*09b0*/  ISETP.GE.U32.OR P0, PT, R12, UR9, !P0 ;  /* 0x000000090c007c0c */ /* 0x000fda000c706470 */
[----:B------:R-:W-:Y:S05]  /*09c0*/  @P0 BRA `(.L_x_22) ;  /* 0x0000000000140947 */ /* 0x000fea0003800000 */
[----:B------:R-:W-:-:S04]  /*09d0*/  IMAD.IADD R13, R8, 0x1, R13 ;  /* 0x00000001080d7824 */ /* 0x000fc800078e020d */
[----:B------:R-:W-:-:S05]  /*09e0*/  IMAD.WIDE R4, R13, 0x4, R4 ;  /* 0x000000040d047825 */ /* 0x000fca00078e0204 */
[----:B------:R0:W5:Y:S01]  /*09f0*/  LDG.E R0, desc[UR6][R4.64] ;  /* 0x0000000604007981 */ /* 0x000162000c1e1900 */
[----:B------:R-:W-:Y:S05]  /*0a00*/  BRA `(.L_x_22) ;  /* 0x0000000000047947 */ /* 0x000fea0003800000 */
.L_x_21:
[----:B------:R0:W0:Y:S02]  /*0a10*/  LDS R0, [R10+0x40] ;  /* 0x000040000a007984 */ /* 0x0000240000000800 */
.L_x_22:
[----:B------:R-:W-:Y:S05]  /*0a20*/  BSYNC.RECONVERGENT B0 ;  /* 0x0000000000007941 */ /* 0x000fea0003800200 */
.L_x_20:
[----:B------:R-:W0:Y:S01]  /*0a30*/  LDCU UR4, c[0x3][0x1c] ;  /* 0x00c00380ff0477ac */ /* 0x000e220008000800 */
[----:B------:R-:W-:Y:S01]  /*0a40*/  LOP3.LUT R14, R17, R14, RZ, 0xfc, !PT ;  /* 0x0000000e110e7212 */ /* 0x000fe200078efcff */
[----:B------:R-:W-:Y:S03]  /*0a50*/  BSSY.RECONVERGENT B0, `(.L_x_23) ;  /* 0x000000c000007945 */ /* 0x000fe60003800200 */
[----:B------:R-:W-:Y:S01]  /*0a60*/  ISETP.GE.U32.AND P0, PT, R14, 0x10, PT ;  /* 0x000000100e00780c */ /* 0x000fe20003f06070 */
[----:B0----5:R-:W-:-:S12]  /*0a70*/  FFMA R5, R0, UR4, R21 ;  /* 0x0000000400057c23 */ /* 0x021fd80008000015 */
[----:B------:R-:W-:Y:S05]  /*0a80*/  @!P0 BRA `(.L_x_24) ;  /* 0x00000000001c8947 */ /* 0x000fea0003800000 */
[----:B------:R-:W-:Y:S01]  /*0a90*/  ISETP.GE.AND P0, PT, R19, UR8, PT ;  /* 0x0000000813007c0c */ /* 0x000fe2000bf06270 */
[----:B-12-4-:R-:W-:-:S03]  /*0aa0*/  IMAD.MOV.U32 R10, RZ, RZ, RZ ;  /* 0x000000ffff0a7224 */ /* 0x016fc600078e00ff */
[----:B------:R-:W-:-:S04]  /*0ab0*/  ISETP.LT.OR P0, PT, R8, -0x1, P0 ;  /* 0xffffffff0800780c */ /* 0x000fc80000701670 */
[----:B------:R-:W-:-:S13]  /*0ac0*/  ISETP.GE.U32.OR P0, PT, R12, UR9, P0 ;  /* 0x000000090c007c0c */ /* 0x000fda0008706470 */
[----:B------:R-:W-:Y:S05]  /*0ad0*/  @P0 BRA `(.L_x_25) ;  /* 0x00000000000c0947 */ /* 0x000fea0003800000 */
[----:B------:R1:W5:Y:S01]  /*0ae0*/  LDG.E R10, desc[UR6][R2.64+0x4] ;  /* 0x00000406020a7981 */ /* 0x000362000c1e1900 */
[----:B------:R-:W-:Y:S05]  /*0af0*/  BRA `(.L_x_25) ;  /* 0x0000000000047947 */ /* 0x000fea0003800000 */
.L_x_24:
[----:B-12-4-:R-:W0:Y:S02]  /*0b00*/  LDS R10, [R10+0x44] ;  /* 0x000044000a0a7984 */ /* 0x016e240000000800 */
.L_x_25:
[----:B------:R-:W-:Y:S05]  /*0b10*/  BSYNC.RECONVERGENT B0 ;  /* 0x0000000000007941 */ /* 0x000fea0003800200 */
.L_x_23:
[----:B-1----:R-:W1:Y:S01]  /*0b20*/  LDC.64 R2, c[0x0][0x388] ;  /* 0x0000e200ff027b82 */ /* 0x002e620000000a00 */
[----:B------:R-:W0:Y:S02]  /*0b30*/  LDCU UR4, c[0x3][0x20] ;  /* 0x00c00400ff0477ac */ /* 0x000e240008000800 */
[----:B0----5:R-:W-:Y:S01]  /*0b40*/  FFMA R5, R10, UR4, R5 ;  /* 0x000000040a057c23 */ /* 0x021fe20008000005 */
[----:B-1----:R-:W-:-:S05]  /*0b50*/  IMAD.WIDE R2, R9, 0x4, R2 ;  /* 0x0000000409027825 */ /* 0x002fca00078e0202 */
[----:B------:R-:W-:Y:S01]  /*0b60*/  STG.E desc[UR6][R2.64], R5 ;  /* 0x0000000502007986 */ /* 0x000fe2000c101906 */
[----:B------:R-:W-:Y:S05]  /*0b70*/  EXIT ;  /* 0x000000000000794d */ /* 0x000fea0003800000 */
.L_x_26:
[----:B------:R-:W-:-:S00]  /*0b80*/  BRA `(.L_x_26) ;  /* 0xfffffffc00fc7947 */ /* 0x000fc0000383ffff */
[----:B------:R-:W-:-:S00]  /*0b90*/  NOP ;  /* 0x0000000000007918 */ /* 0x000fc00000000000 */
        /* <DEDUP_REMOVED lines=14> */
.L_x_27:


//--------------------- .nv.shared._Z14tiledConvCachePfS_ii --------------------------
	.section	.nv.shared._Z14tiledConvCachePfS_ii,"aw",@nobits
	.sectionflags	@""
	.align	4
.nv.shared._Z14tiledConvCachePfS_ii:
	.zero		2048


//--------------------- .nv.shared.reserved.0     --------------------------
	.section	.nv.shared.reserved.0,"aw",@nobits
	.weak		__nv_reservedSMEM_offset_0_alias
	.size		__nv_reservedSMEM_offset_0_alias, 0, 64
	.other		__nv_reservedSMEM_offset_0_alias,@"STO_CUDA_RESERVED_SHARED STV_DEFAULT"
__nv_reservedSMEM_offset_0_alias:
	.zero		0
	.zero		64


//--------------------- .nv.constant0._Z14tiledConvCachePfS_ii --------------------------
	.section	.nv.constant0._Z14tiledConvCachePfS_ii,"a",@progbits
	.sectionflags	@""
	.align	4
.nv.constant0._Z14tiledConvCachePfS_ii:
	.zero		920


//--------------------- SYMBOLS --------------------------

	.type		.nv.reservedSmem.offset0,@object
	.size		.nv.reservedSmem.offset0,0x4
	.type		.nv.reservedSmem.cap,@object
	.size		.nv.reservedSmem.cap,0x4
